//
// Generated by NVIDIA NVVM Compiler
//
// Compiler Build ID: CL-36424714
// Cuda compilation tools, release 13.0, V13.0.88
// Based on NVVM 20.0.0
//

.version 9.0
.target sm_100
.address_size 64

	// .globl	_Z9sumKernelPfS_iii

.visible .entry _Z9sumKernelPfS_iii(
	.param .u64 .ptr .align 1 _Z9sumKernelPfS_iii_param_0,
	.param .u64 .ptr .align 1 _Z9sumKernelPfS_iii_param_1,
	.param .u32 _Z9sumKernelPfS_iii_param_2,
	.param .u32 _Z9sumKernelPfS_iii_param_3,
	.param .u32 _Z9sumKernelPfS_iii_param_4
)
{
	.reg .pred 	%p<21>;
	.reg .b32 	%r<65>;
	.reg .b32 	%f<84>;
	.reg .b64 	%rd<54>;

	ld.param.u64 	%rd6, [_Z9sumKernelPfS_iii_param_0];
	ld.param.u64 	%rd7, [_Z9sumKernelPfS_iii_param_1];
	ld.param.u32 	%r35, [_Z9sumKernelPfS_iii_param_2];
	ld.param.u32 	%r36, [_Z9sumKernelPfS_iii_param_3];
	ld.param.u32 	%r37, [_Z9sumKernelPfS_iii_param_4];
	cvta.to.global.u64 	%rd1, %rd6;
	cvta.to.global.u64 	%rd2, %rd7;
	mov.u32 	%r38, %ctaid.x;
	mov.u32 	%r39, %ntid.x;
	mov.u32 	%r40, %tid.x;
	mad.lo.s32 	%r41, %r38, %r39, %r40;
	mul.lo.s32 	%r62, %r37, %r41;
	add.s32 	%r42, %r62, %r37;
	min.s32 	%r2, %r42, %r36;
	setp.ge.s32 	%p1, %r62, %r2;
	@%p1 bra 	$L__BB0_28;
	setp.lt.s32 	%p2, %r35, 1;
	@%p2 bra 	$L__BB0_17;
	and.b32  	%r3, %r35, 15;
	add.s32 	%r4, %r3, -1;
	and.b32  	%r5, %r35, 7;
	add.s32 	%r6, %r5, -1;
	and.b32  	%r7, %r35, 2147483632;
	and.b32  	%r8, %r35, 3;
	neg.s32 	%r9, %r7;
	shl.b32 	%r10, %r36, 4;
	mul.wide.s32 	%rd4, %r36, 4;
$L__BB0_3:
	setp.lt.u32 	%p11, %r35, 16;
	mov.f32 	%f83, 0f00000000;
	mov.b32 	%r58, 0;
	@%p11 bra 	$L__BB0_6;
	mov.f32 	%f83, 0f00000000;
	mov.u32 	%r55, %r62;
	mov.u32 	%r56, %r9;
$L__BB0_5:
	.pragma "nounroll";
	mul.wide.s32 	%rd16, %r55, 4;
	add.s64 	%rd17, %rd1, %rd16;
	ld.global.f32 	%f18, [%rd17];
	add.f32 	%f19, %f83, %f18;
	add.s64 	%rd19, %rd17, %rd4;
	ld.global.f32 	%f20, [%rd19];
	add.f32 	%f21, %f19, %f20;
	add.s64 	%rd20, %rd19, %rd4;
	ld.global.f32 	%f22, [%rd20];
	add.f32 	%f23, %f21, %f22;
	add.s64 	%rd21, %rd20, %rd4;
	ld.global.f32 	%f24, [%rd21];
	add.f32 	%f25, %f23, %f24;
	add.s64 	%rd22, %rd21, %rd4;
	ld.global.f32 	%f26, [%rd22];
	add.f32 	%f27, %f25, %f26;
	add.s64 	%rd23, %rd22, %rd4;
	ld.global.f32 	%f28, [%rd23];
	add.f32 	%f29, %f27, %f28;
	add.s64 	%rd24, %rd23, %rd4;
	ld.global.f32 	%f30, [%rd24];
	add.f32 	%f31, %f29, %f30;
	add.s64 	%rd25, %rd24, %rd4;
	ld.global.f32 	%f32, [%rd25];
	add.f32 	%f33, %f31, %f32;
	add.s64 	%rd26, %rd25, %rd4;
	ld.global.f32 	%f34, [%rd26];
	add.f32 	%f35, %f33, %f34;
	add.s64 	%rd27, %rd26, %rd4;
	ld.global.f32 	%f36, [%rd27];
	add.f32 	%f37, %f35, %f36;
	add.s64 	%rd28, %rd27, %rd4;
	ld.global.f32 	%f38, [%rd28];
	add.f32 	%f39, %f37, %f38;
	add.s64 	%rd29, %rd28, %rd4;
	ld.global.f32 	%f40, [%rd29];
	add.f32 	%f41, %f39, %f40;
	add.s64 	%rd30, %rd29, %rd4;
	ld.global.f32 	%f42, [%rd30];
	add.f32 	%f43, %f41, %f42;
	add.s64 	%rd31, %rd30, %rd4;
	ld.global.f32 	%f44, [%rd31];
	add.f32 	%f45, %f43, %f44;
	add.s64 	%rd32, %rd31, %rd4;
	ld.global.f32 	%f46, [%rd32];
	add.f32 	%f47, %f45, %f46;
	add.s64 	%rd33, %rd32, %rd4;
	ld.global.f32 	%f48, [%rd33];
	add.f32 	%f83, %f47, %f48;
	add.s32 	%r56, %r56, 16;
	add.s32 	%r55, %r55, %r10;
	setp.ne.s32 	%p12, %r56, 0;
	mov.u32 	%r58, %r7;
	@%p12 bra 	$L__BB0_5;
$L__BB0_6:
	setp.eq.s32 	%p13, %r3, 0;
	@%p13 bra 	$L__BB0_16;
	setp.lt.u32 	%p14, %r4, 7;
	@%p14 bra 	$L__BB0_9;
	mad.lo.s32 	%r51, %r58, %r36, %r62;
	mul.wide.s32 	%rd34, %r51, 4;
	add.s64 	%rd35, %rd1, %rd34;
	ld.global.f32 	%f50, [%rd35];
	add.f32 	%f51, %f83, %f50;
	add.s64 	%rd37, %rd35, %rd4;
	ld.global.f32 	%f52, [%rd37];
	add.f32 	%f53, %f51, %f52;
	add.s64 	%rd38, %rd37, %rd4;
	ld.global.f32 	%f54, [%rd38];
	add.f32 	%f55, %f53, %f54;
	add.s64 	%rd39, %rd38, %rd4;
	ld.global.f32 	%f56, [%rd39];
	add.f32 	%f57, %f55, %f56;
	add.s64 	%rd40, %rd39, %rd4;
	ld.global.f32 	%f58, [%rd40];
	add.f32 	%f59, %f57, %f58;
	add.s64 	%rd41, %rd40, %rd4;
	ld.global.f32 	%f60, [%rd41];
	add.f32 	%f61, %f59, %f60;
	add.s64 	%rd42, %rd41, %rd4;
	ld.global.f32 	%f62, [%rd42];
	add.f32 	%f63, %f61, %f62;
	add.s64 	%rd43, %rd42, %rd4;
	ld.global.f32 	%f64, [%rd43];
	add.f32 	%f83, %f63, %f64;
	add.s32 	%r58, %r58, 8;
$L__BB0_9:
	setp.eq.s32 	%p15, %r5, 0;
	@%p15 bra 	$L__BB0_16;
	setp.lt.u32 	%p16, %r6, 3;
	@%p16 bra 	$L__BB0_12;
	mad.lo.s32 	%r52, %r58, %r36, %r62;
	mul.wide.s32 	%rd44, %r52, 4;
	add.s64 	%rd45, %rd1, %rd44;
	ld.global.f32 	%f66, [%rd45];
	add.f32 	%f67, %f83, %f66;
	add.s64 	%rd47, %rd45, %rd4;
	ld.global.f32 	%f68, [%rd47];
	add.f32 	%f69, %f67, %f68;
	add.s64 	%rd48, %rd47, %rd4;
	ld.global.f32 	%f70, [%rd48];
	add.f32 	%f71, %f69, %f70;
	add.s64 	%rd49, %rd48, %rd4;
	ld.global.f32 	%f72, [%rd49];
	add.f32 	%f83, %f71, %f72;
	add.s32 	%r58, %r58, 4;
$L__BB0_12:
	setp.eq.s32 	%p17, %r8, 0;
	@%p17 bra 	$L__BB0_16;
	setp.eq.s32 	%p18, %r8, 1;
	mad.lo.s32 	%r53, %r58, %r36, %r62;
	mul.wide.s32 	%rd50, %r53, 4;
	add.s64 	%rd3, %rd1, %rd50;
	ld.global.f32 	%f73, [%rd3];
	add.f32 	%f83, %f83, %f73;
	@%p18 bra 	$L__BB0_16;
	setp.eq.s32 	%p19, %r8, 2;
	add.s64 	%rd5, %rd3, %rd4;
	ld.global.f32 	%f74, [%rd5];
	add.f32 	%f83, %f83, %f74;
	@%p19 bra 	$L__BB0_16;
	add.s64 	%rd51, %rd5, %rd4;
	ld.global.f32 	%f75, [%rd51];
	add.f32 	%f83, %f83, %f75;
$L__BB0_16:
	mul.wide.s32 	%rd52, %r62, 4;
	add.s64 	%rd53, %rd2, %rd52;
	st.global.f32 	[%rd53], %f83;
	add.s32 	%r62, %r62, 1;
	setp.eq.s32 	%p20, %r62, %r2;
	@%p20 bra 	$L__BB0_28;
	bra.uni 	$L__BB0_3;
$L__BB0_17:
	sub.s32 	%r22, %r2, %r62;
	and.b32  	%r23, %r22, 7;
	sub.s32 	%r43, %r62, %r2;
	setp.gt.u32 	%p3, %r43, -8;
	@%p3 bra 	$L__BB0_20;
	and.b32  	%r24, %r22, -8;
	mov.b32 	%r61, 0;
$L__BB0_19:
	.pragma "nounroll";
	mul.wide.s32 	%rd8, %r62, 4;
	add.s64 	%rd9, %rd2, %rd8;
	mov.b32 	%r45, 0;
	st.global.u32 	[%rd9], %r45;
	st.global.u32 	[%rd9+4], %r45;
	st.global.u32 	[%rd9+8], %r45;
	st.global.u32 	[%rd9+12], %r45;
	st.global.u32 	[%rd9+16], %r45;
	st.global.u32 	[%rd9+20], %r45;
	st.global.u32 	[%rd9+24], %r45;
	st.global.u32 	[%rd9+28], %r45;
	add.s32 	%r62, %r62, 8;
	add.s32 	%r61, %r61, 8;
	setp.ne.s32 	%p4, %r61, %r24;
	@%p4 bra 	$L__BB0_19;
$L__BB0_20:
	setp.eq.s32 	%p5, %r23, 0;
	@%p5 bra 	$L__BB0_28;
	and.b32  	%r30, %r22, 3;
	setp.lt.u32 	%p6, %r23, 4;
	@%p6 bra 	$L__BB0_23;
	mul.wide.s32 	%rd10, %r62, 4;
	add.s64 	%rd11, %rd2, %rd10;
	mov.b32 	%r46, 0;
	st.global.u32 	[%rd11], %r46;
	st.global.u32 	[%rd11+4], %r46;
	st.global.u32 	[%rd11+8], %r46;
	st.global.u32 	[%rd11+12], %r46;
	add.s32 	%r62, %r62, 4;
$L__BB0_23:
	setp.eq.s32 	%p7, %r30, 0;
	@%p7 bra 	$L__BB0_28;
	setp.eq.s32 	%p8, %r30, 1;
	@%p8 bra 	$L__BB0_26;
	mul.wide.s32 	%rd12, %r62, 4;
	add.s64 	%rd13, %rd2, %rd12;
	mov.b32 	%r47, 0;
	st.global.u32 	[%rd13], %r47;
	st.global.u32 	[%rd13+4], %r47;
	add.s32 	%r62, %r62, 2;
$L__BB0_26:
	and.b32  	%r48, %r22, 1;
	setp.eq.b32 	%p9, %r48, 1;
	not.pred 	%p10, %p9;
	@%p10 bra 	$L__BB0_28;
	mul.wide.s32 	%rd14, %r62, 4;
	add.s64 	%rd15, %rd2, %rd14;
	mov.b32 	%r49, 0;
	st.global.u32 	[%rd15], %r49;
$L__BB0_28:
	ret;

}


// ===== COMPILED SASS (sm_100) =====

	.target	sm_100

	.elftype	@"ET_EXEC"


//--------------------- .note.nv.tkinfo           --------------------------
	.section	.note.nv.tkinfo,"",@"SHT_NOTE"
	.sectionflags	@"SHF_NOTE_NV_TKINFO"
	.tkinfo
        /*0018*/ 	.word	0x00000002
        /*0030*/ 	.string	""
        /*0030*/ 	.string	"ptxas"
        /*0030*/ 	.string	"Cuda compilation tools, release 13.0, V13.0.88"
        /*0030*/ 	.string	"Build cuda_13.0.r13.0/compiler.36424714_0"
        /*0030*/ 	.string	"-arch sm_100 -m 64 "



//--------------------- .note.nv.cuinfo           --------------------------
	.section	.note.nv.cuinfo,"",@"SHT_NOTE"
	.sectionflags	@"SHF_NOTE_NV_CUINFO"
        /*0018*/ 	.short	0x0002
        /*001a*/ 	.short	0x0064
        /*001c*/ 	.short	0x0082
	.zero		2


//--------------------- .nv.info                  --------------------------
	.section	.nv.info,"",@"SHT_CUDA_INFO"
	.align	4


	//----- nvinfo : EIATTR_REGCOUNT
	.align		4
        /*0000*/ 	.byte	0x04, 0x2f
        /*0002*/ 	.short	(.L_1 - .L_0)
	.align		4
.L_0:
        /*0004*/ 	.word	index@(_Z9sumKernelPfS_iii)
        /*0008*/ 	.word	0x00000020


	//----- nvinfo : EIATTR_FRAME_SIZE
	.align		4
.L_1:
        /*000c*/ 	.byte	0x04, 0x11
        /*000e*/ 	.short	(.L_3 - .L_2)
	.align		4
.L_2:
        /*0010*/ 	.word	index@(_Z9sumKernelPfS_iii)
        /*0014*/ 	.word	0x00000000


	//----- nvinfo : EIATTR_MIN_STACK_SIZE
	.align		4
.L_3:
        /*0018*/ 	.byte	0x04, 0x12
        /*001a*/ 	.short	(.L_5 - .L_4)
	.align		4
.L_4:
        /*001c*/ 	.word	index@(_Z9sumKernelPfS_iii)
        /*0020*/ 	.word	0x00000000
.L_5:


//--------------------- .nv.compat                --------------------------
	.section	.nv.compat,"",@"SHT_CUDA_COMPAT_INFO"
	.align	4
        /*0000*/ 	.byte	0x02, 0x09, 0x00, 0x00, 0x02, 0x02, 0x01, 0x00, 0x02, 0x05, 0x05, 0x00, 0x03, 0x07, 0x01, 0x01
        /*0010*/ 	.byte	0x02, 0x03, 0x00, 0x00, 0x02, 0x06, 0x01, 0x00, 0x04, 0x0b, 0x08, 0x00, 0x09, 0x00, 0x00, 0x00
        /*0020*/ 	.byte	0x00, 0x00, 0x00, 0x00


//--------------------- .nv.info._Z9sumKernelPfS_iii --------------------------
	.section	.nv.info._Z9sumKernelPfS_iii,"",@"SHT_CUDA_INFO"
	.sectionflags	@""
	.align	4


	//----- nvinfo : EIATTR_CUDA_API_VERSION
	.align		4
        /*0000*/ 	.byte	0x04, 0x37
        /*0002*/ 	.short	(.L_7 - .L_6)
.L_6:
        /*0004*/ 	.word	0x00000082


	//----- nvinfo : EIATTR_KPARAM_INFO
	.align		4
.L_7:
        /*0008*/ 	.byte	0x04, 0x17
        /*000a*/ 	.short	(.L_9 - .L_8)
.L_8:
        /*000c*/ 	.word	0x00000000
        /*0010*/ 	.short	0x0004
        /*0012*/ 	.short	0x0018
        /*0014*/ 	.byte	0x00, 0xf0, 0x11, 0x00


	//----- nvinfo : EIATTR_KPARAM_INFO
	.align		4
.L_9:
        /*0018*/ 	.byte	0x04, 0x17
        /*001a*/ 	.short	(.L_11 - .L_10)
.L_10:
        /*001c*/ 	.word	0x00000000
        /*0020*/ 	.short	0x0003
        /*0022*/ 	.short	0x0014
        /*0024*/ 	.byte	0x00, 0xf0, 0x11, 0x00


	//----- nvinfo : EIATTR_KPARAM_INFO
	.align		4
.L_11:
        /*0028*/ 	.byte	0x04, 0x17
        /*002a*/ 	.short	(.L_13 - .L_12)
.L_12:
        /*002c*/ 	.word	0x00000000
        /*0030*/ 	.short	0x0002
        /*0032*/ 	.short	0x0010
        /*0034*/ 	.byte	0x00, 0xf0, 0x11, 0x00


	//----- nvinfo : EIATTR_KPARAM_INFO
	.align		4
.L_13:
        /*0038*/ 	.byte	0x04, 0x17
        /*003a*/ 	.short	(.L_15 - .L_14)
.L_14:
        /*003c*/ 	.word	0x00000000
        /*0040*/ 	.short	0x0001
        /*0042*/ 	.short	0x0008
        /*0044*/ 	.byte	0x00, 0xf5, 0x21, 0x00


	//----- nvinfo : EIATTR_KPARAM_INFO
	.align		4
.L_15:
        /*0048*/ 	.byte	0x04, 0x17
        /*004a*/ 	.short	(.L_17 - .L_16)
.L_16:
        /*004c*/ 	.word	0x00000000
        /*0050*/ 	.short	0x0000
        /*0052*/ 	.short	0x0000
        /*0054*/ 	.byte	0x00, 0xf5, 0x21, 0x00


	//----- nvinfo : EIATTR_SPARSE_MMA_MASK
	.align		4
.L_17:
        /*0058*/ 	.byte	0x03, 0x50
        /*005a*/ 	.short	0x0000


	//----- nvinfo : EIATTR_MAXREG_COUNT
	.align		4
        /*005c*/ 	.byte	0x03, 0x1b
        /*005e*/ 	.short	0x00ff


	//----- nvinfo : EIATTR_MERCURY_ISA_VERSION
	.align		4
        /*0060*/ 	.byte	0x03, 0x5f
        /*0062*/ 	.short	0x0101


	//----- nvinfo : EIATTR_VRC_CTA_INIT_COUNT
	.align		4
        /*0064*/ 	.byte	0x02, 0x4a
	.zero		1
	.zero		1


	//----- nvinfo : EIATTR_EXIT_INSTR_OFFSETS
	.align		4
        /*0068*/ 	.byte	0x04, 0x1c
        /*006a*/ 	.short	(.L_19 - .L_18)


	//   ....[0]....
.L_18:
        /*006c*/ 	.word	0x000000a0


	//   ....[1]....
        /*0070*/ 	.word	0x000009f0


	//   ....[2]....
        /*0074*/ 	.word	0x00000b90


	//   ....[3]....
        /*0078*/ 	.word	0x00000c30


	//   ....[4]....
        /*007c*/ 	.word	0x00000cc0


	//   ....[5]....
        /*0080*/ 	.word	0x00000d10


	//----- nvinfo : EIATTR_CRS_STACK_SIZE
	.align		4
.L_19:
        /*0084*/ 	.byte	0x04, 0x1e
        /*0086*/ 	.short	(.L_21 - .L_20)
.L_20:
        /*0088*/ 	.word	0x00000000


	//----- nvinfo : EIATTR_CBANK_PARAM_SIZE
	.align		4
.L_21:
        /*008c*/ 	.byte	0x03, 0x19
        /*008e*/ 	.short	0x001c


	//----- nvinfo : EIATTR_PARAM_CBANK
	.align		4
        /*0090*/ 	.byte	0x04, 0x0a
        /*0092*/ 	.short	(.L_23 - .L_22)
	.align		4
.L_22:
        /*0094*/ 	.word	index@(.nv.constant0._Z9sumKernelPfS_iii)
        /*0098*/ 	.short	0x0380
        /*009a*/ 	.short	0x001c


	//----- nvinfo : EIATTR_SW_WAR
	.align		4
.L_23:
        /*009c*/ 	.byte	0x04, 0x36
        /*009e*/ 	.short	(.L_25 - .L_24)
.L_24:
        /*00a0*/ 	.word	0x00000008
.L_25:


//--------------------- .nv.callgraph             --------------------------
	.section	.nv.callgraph,"",@"SHT_CUDA_CALLGRAPH"
	.align	4
	.sectionentsize	8
	.align		4
        /*0000*/ 	.word	0x00000000
	.align		4
        /*0004*/ 	.word	0xffffffff
	.align		4
        /*0008*/ 	.word	0x00000000
	.align		4
        /*000c*/ 	.word	0xfffffffe
	.align		4
        /*0010*/ 	.word	0x00000000
	.align		4
        /*0014*/ 	.word	0xfffffffd
	.align		4
        /*0018*/ 	.word	0x00000000
	.align		4
        /*001c*/ 	.word	0xfffffffc


//--------------------- .text._Z9sumKernelPfS_iii --------------------------
	.section	.text._Z9sumKernelPfS_iii,"ax",@progbits
	.align	128
        .global         _Z9sumKernelPfS_iii
        .type           _Z9sumKernelPfS_iii,@function
        .size           _Z9sumKernelPfS_iii,(.L_x_11 - _Z9sumKernelPfS_iii)
        .other          _Z9sumKernelPfS_iii,@"STO_CUDA_ENTRY STV_DEFAULT"
_Z9sumKernelPfS_iii:
.text._Z9sumKernelPfS_iii:
[----:B------:R-:W-:Y:S01]  /*0000*/  LDC R1, c[0x0][0x37c] ;  /* 0x0000df00ff017b82 */ /* 0x000fe20000000800 */
[----:B------:R-:W0:Y:S07]  /*0010*/  S2R R3, SR_TID.X ;  /* 0x0000000000037919 */ /* 0x000e2e0000002100 */
[----:B------:R-:W0:Y:S01]  /*0020*/  S2UR UR4, SR_CTAID.X ;  /* 0x00000000000479c3 */ /* 0x000e220000002500 */
[----:B------:R-:W1:Y:S07]  /*0030*/  LDCU UR5, c[0x0][0x398] ;  /* 0x00007300ff0577ac */ /* 0x000e6e0008000800 */
[----:B------:R-:W0:Y:S08]  /*0040*/  LDC R0, c[0x0][0x360] ;  /* 0x0000d800ff007b82 */ /* 0x000e300000000800 */
[----:B------:R-:W2:Y:S01]  /*0050*/  LDC R2, c[0x0][0x394] ;  /* 0x0000e500ff027b82 */ /* 0x000ea20000000800 */
[----:B0-----:R-:W-:-:S04]  /*0060*/  IMAD R0, R0, UR4, R3 ;  /* 0x0000000400007c24 */ /* 0x001fc8000f8e0203 */
[----:B-1----:R-:W-:-:S05]  /*0070*/  IMAD R3, R0, UR5, RZ ;  /* 0x0000000500037c24 */ /* 0x002fca000f8e02ff */
[----:B--2---:R-:W-:-:S04]  /*0080*/  VIADDMNMX R0, R3, UR5, R2, PT ;  /* 0x0000000503007c46 */ /* 0x004fc8000b800102 */
[----:B------:R-:W-:-:S13]  /*0090*/  ISETP.GE.AND P0, PT, R3, R0, PT ;  /* 0x000000000300720c */ /* 0x000fda0003f06270 */
[----:B------:R-:W-:Y:S05]  /*00a0*/  @P0 EXIT ;  /* 0x000000000000094d */ /* 0x000fea0003800000 */
[----:B------:R-:W0:Y:S01]  /*00b0*/  LDC R6, c[0x0][0x390] ;  /* 0x0000e400ff067b82 */ /* 0x000e220000000800 */
[----:B------:R-:W1:Y:S01]  /*00c0*/  LDCU.64 UR4, c[0x0][0x358] ;  /* 0x00006b00ff0477ac */ /* 0x000e620008000a00 */
[----:B0-----:R-:W-:-:S13]  /*00d0*/  ISETP.GE.AND P0, PT, R6, 0x1, PT ;  /* 0x000000010600780c */ /* 0x001fda0003f06270 */
[----:B-1----:R-:W-:Y:S05]  /*00e0*/  @!P0 BRA `(.L_x_0) ;  /* 0x0000000800488947 */ /* 0x002fea0003800000 */
[C---:B------:R-:W-:Y:S02]  /*00f0*/  LOP3.LUT R2, R6.reuse, 0xf, RZ, 0xc0, !PT ;  /* 0x0000000f06027812 */ /* 0x040fe400078ec0ff */
[----:B------:R-:W-:Y:S02]  /*0100*/  LOP3.LUT R4, R6, 0x7, RZ, 0xc0, !PT ;  /* 0x0000000706047812 */ /* 0x000fe400078ec0ff */
[----:B------:R-:W-:Y:S02]  /*0110*/  IADD3 R5, PT, PT, R2, -0x1, RZ ;  /* 0xffffffff02057810 */ /* 0x000fe40007ffe0ff */
[----:B------:R-:W-:Y:S02]  /*0120*/  IADD3 R7, PT, PT, R4, -0x1, RZ ;  /* 0xffffffff04077810 */ /* 0x000fe40007ffe0ff */
[----:B------:R-:W-:Y:S02]  /*0130*/  ISETP.GE.U32.AND P0, PT, R5, 0x7, PT ;  /* 0x000000070500780c */ /* 0x000fe40003f06070 */
[----:B------:R-:W-:-:S02]  /*0140*/  LOP3.LUT R5, R6, 0x7ffffff0, RZ, 0xc0, !PT ;  /* 0x7ffffff006057812 */ /* 0x000fc400078ec0ff */
[----:B------:R-:W-:Y:S02]  /*0150*/  ISETP.GE.U32.AND P1, PT, R7, 0x3, PT ;  /* 0x000000030700780c */ /* 0x000fe40003f26070 */
[----:B------:R-:W-:Y:S02]  /*0160*/  LOP3.LUT R6, R6, 0x3, RZ, 0xc0, !PT ;  /* 0x0000000306067812 */ /* 0x000fe400078ec0ff */
[----:B------:R-:W-:-:S09]  /*0170*/  IADD3 R7, PT, PT, -R5, RZ, RZ ;  /* 0x000000ff05077210 */ /* 0x000fd20007ffe1ff */
.L_x_6:
[----:B------:R-:W0:Y:S01]  /*0180*/  LDCU UR6, c[0x0][0x390] ;  /* 0x00007200ff0677ac */ /* 0x000e220008000800 */
[----:B------:R-:W-:Y:S01]  /*0190*/  HFMA2 R28, -RZ, RZ, 0, 0 ;  /* 0x00000000ff1c7431 */ /* 0x000fe200000001ff */
[----:B------:R-:W-:Y:S01]  /*01a0*/  MOV R18, RZ ;  /* 0x000000ff00127202 */ /* 0x000fe20000000f00 */
[----:B0-----:R-:W-:-:S09]  /*01b0*/  UISETP.GE.U32.AND UP0, UPT, UR6, 0x10, UPT ;  /* 0x000000100600788c */ /* 0x001fd2000bf06070 */
[----:B------:R-:W-:Y:S05]  /*01c0*/  BRA.U !UP0, `(.L_x_1) ;  /* 0x0000000108e87547 */ /* 0x000fea000b800000 */
[----:B------:R-:W-:Y:S02]  /*01d0*/  MOV R28, RZ ;  /* 0x000000ff001c7202 */ /* 0x000fe40000000f00 */
[----:B------:R-:W-:Y:S02]  /*01e0*/  MOV R9, R3 ;  /* 0x0000000300097202 */ /* 0x000fe40000000f00 */
[----:B------:R-:W-:-:S07]  /*01f0*/  MOV R12, R7 ;  /* 0x00000007000c7202 */ /* 0x000fce0000000f00 */
.L_x_2:
[----:B------:R-:W0:Y:S08]  /*0200*/  LDC.64 R24, c[0x0][0x380] ;  /* 0x0000e000ff187b82 */ /* 0x000e300000000a00 */
[----:B------:R-:W1:Y:S01]  /*0210*/  LDC R10, c[0x0][0x394] ;  /* 0x0000e500ff0a7b82 */ /* 0x000e620000000800 */
[----:B0-----:R-:W-:-:S05]  /*0220*/  IMAD.WIDE R24, R9, 0x4, R24 ;  /* 0x0000000409187825 */ /* 0x001fca00078e0218 */
[----:B------:R1:W2:Y:S02]  /*0230*/  LDG.E R13, desc[UR4][R24.64] ;  /* 0x00000004180d7981 */ /* 0x0002a4000c1e1900 */
[----:B-1----:R-:W-:-:S05]  /*0240*/  IMAD.WIDE R24, R10, 0x4, R24 ;  /* 0x000000040a187825 */ /* 0x002fca00078e0218 */
[----:B------:R-:W3:Y:S01]  /*0250*/  LDG.E R11, desc[UR4][R24.64] ;  /* 0x00000004180b7981 */ /* 0x000ee2000c1e1900 */
[----:B------:R-:W-:-:S05]  /*0260*/  IMAD.WIDE R16, R10, 0x4, R24 ;  /* 0x000000040a107825 */ /* 0x000fca00078e0218 */
[----:B------:R0:W4:Y:S01]  /*0270*/  LDG.E R8, desc[UR4][R16.64] ;  /* 0x0000000410087981 */ /* 0x000122000c1e1900 */
[----:B------:R-:W-:-:S04]  /*0280*/  IMAD.WIDE R26, R10, 0x4, R16 ;  /* 0x000000040a1a7825 */ /* 0x000fc800078e0210 */
[C---:B------:R-:W-:Y:S02]  /*0290*/  IMAD.WIDE R20, R10.reuse, 0x4, R26 ;  /* 0x000000040a147825 */ /* 0x040fe400078e021a */
[----:B------:R-:W5:Y:S02]  /*02a0*/  LDG.E R27, desc[UR4][R26.64] ;  /* 0x000000041a1b7981 */ /* 0x000f64000c1e1900 */
[----:B------:R-:W-:-:S05]  /*02b0*/  IMAD.WIDE R18, R10, 0x4, R20 ;  /* 0x000000040a127825 */ /* 0x000fca00078e0214 */
[----:B------:R1:W5:Y:S01]  /*02c0*/  LDG.E R25, desc[UR4][R18.64] ;  /* 0x0000000412197981 */ /* 0x000362000c1e1900 */
[----:B------:R-:W-:-:S03]  /*02d0*/  IMAD.WIDE R14, R10, 0x4, R18 ;  /* 0x000000040a0e7825 */ /* 0x000fc600078e0212 */
[----:B------:R-:W5:Y:S01]  /*02e0*/  LDG.E R26, desc[UR4][R20.64] ;  /* 0x00000004141a7981 */ /* 0x000f62000c1e1900 */
[----:B------:R-:W-:-:S03]  /*02f0*/  IMAD.WIDE R22, R10, 0x4, R14 ;  /* 0x000000040a167825 */ /* 0x000fc600078e020e */
[----:B------:R1:W5:Y:S01]  /*0300*/  LDG.E R24, desc[UR4][R14.64] ;  /* 0x000000040e187981 */ /* 0x000362000c1e1900 */
[----:B0-----:R-:W-:-:S03]  /*0310*/  IMAD.WIDE R16, R10, 0x4, R22 ;  /* 0x000000040a107825 */ /* 0x001fc600078e0216 */
[----:B------:R-:W5:Y:S01]  /*0320*/  LDG.E R23, desc[UR4][R22.64] ;  /* 0x0000000416177981 */ /* 0x000f62000c1e1900 */
[----:B-1----:R-:W-:-:S05]  /*0330*/  IMAD.WIDE R18, R10, 0x4, R16 ;  /* 0x000000040a127825 */ /* 0x002fca00078e0210 */
[----:B------:R-:W5:Y:S01]  /*0340*/  LDG.E R21, desc[UR4][R18.64] ;  /* 0x0000000412157981 */ /* 0x000f62000c1e1900 */
[----:B------:R-:W-:-:S03]  /*0350*/  IMAD.WIDE R14, R10, 0x4, R18 ;  /* 0x000000040a0e7825 */ /* 0x000fc600078e0212 */
[----:B------:R0:W5:Y:S04]  /*0360*/  LDG.E R22, desc[UR4][R16.64] ;  /* 0x0000000410167981 */ /* 0x000168000c1e1900 */
[----:B------:R1:W5:Y:S01]  /*0370*/  LDG.E R20, desc[UR4][R14.64] ;  /* 0x000000040e147981 */ /* 0x000362000c1e1900 */
[----:B0-----:R-:W-:-:S04]  /*0380*/  IMAD.WIDE R16, R10, 0x4, R14 ;  /* 0x000000040a107825 */ /* 0x001fc800078e020e */
[----:B-1----:R-:W-:-:S04]  /*0390*/  IMAD.WIDE R14, R10, 0x4, R16 ;  /* 0x000000040a0e7825 */ /* 0x002fc800078e0210 */
[----:B--2---:R-:W-:Y:S02]  /*03a0*/  FADD R28, R13, R28 ;  /* 0x0000001c0d1c7221 */ /* 0x004fe40000000000 */
[----:B------:R0:W2:Y:S02]  /*03b0*/  LDG.E R13, desc[UR4][R16.64] ;  /* 0x00000004100d7981 */ /* 0x0000a4000c1e1900 */
[C---:B0-----:R-:W-:Y:S02]  /*03c0*/  IMAD.WIDE R16, R10.reuse, 0x4, R14 ;  /* 0x000000040a107825 */ /* 0x041fe400078e020e */
[----:B------:R3:W2:Y:S02]  /*03d0*/  LDG.E R14, desc[UR4][R14.64] ;  /* 0x000000040e0e7981 */ /* 0x0006a4000c1e1900 */
[----:B------:R-:W-:Y:S02]  /*03e0*/  IMAD.WIDE R18, R10, 0x4, R16 ;  /* 0x000000040a127825 */ /* 0x000fe400078e0210 */
[----:B------:R-:W2:Y:S02]  /*03f0*/  LDG.E R29, desc[UR4][R16.64] ;  /* 0x00000004101d7981 */ /* 0x000ea4000c1e1900 */
[----:B---3--:R-:W-:-:S02]  /*0400*/  FADD R15, R28, R11 ;  /* 0x0000000b1c0f7221 */ /* 0x008fc40000000000 */
[----:B------:R0:W3:Y:S02]  /*0410*/  LDG.E R11, desc[UR4][R18.64] ;  /* 0x00000004120b7981 */ /* 0x0000e4000c1e1900 */
[----:B0-----:R-:W-:-:S05]  /*0420*/  IMAD.WIDE R18, R10, 0x4, R18 ;  /* 0x000000040a127825 */ /* 0x001fca00078e0212 */
[----:B------:R-:W3:Y:S01]  /*0430*/  LDG.E R28, desc[UR4][R18.64] ;  /* 0x00000004121c7981 */ /* 0x000ee2000c1e1900 */
[----:B----4-:R-:W-:-:S04]  /*0440*/  FADD R8, R15, R8 ;  /* 0x000000080f087221 */ /* 0x010fc80000000000 */
[----:B-----5:R-:W-:-:S04]  /*0450*/  FADD R27, R8, R27 ;  /* 0x0000001b081b7221 */ /* 0x020fc80000000000 */
[----:B------:R-:W-:-:S04]  /*0460*/  FADD R26, R27, R26 ;  /* 0x0000001a1b1a7221 */ /* 0x000fc80000000000 */
[----:B------:R-:W-:-:S04]  /*0470*/  FADD R25, R26, R25 ;  /* 0x000000191a197221 */ /* 0x000fc80000000000 */
[----:B------:R-:W-:-:S04]  /*0480*/  FADD R24, R25, R24 ;  /* 0x0000001819187221 */ /* 0x000fc80000000000 */
[----:B------:R-:W-:-:S04]  /*0490*/  FADD R23, R24, R23 ;  /* 0x0000001718177221 */ /* 0x000fc80000000000 */
[----:B------:R-:W-:-:S04]  /*04a0*/  FADD R22, R23, R22 ;  /* 0x0000001617167221 */ /* 0x000fc80000000000 */
[----:B------:R-:W-:Y:S01]  /*04b0*/  FADD R21, R22, R21 ;  /* 0x0000001516157221 */ /* 0x000fe20000000000 */
[----:B------:R-:W-:-:S03]  /*04c0*/  IADD3 R12, PT, PT, R12, 0x10, RZ ;  /* 0x000000100c0c7810 */ /* 0x000fc60007ffe0ff */
[----:B------:R-:W-:Y:S01]  /*04d0*/  FADD R20, R21, R20 ;  /* 0x0000001415147221 */ /* 0x000fe20000000000 */
[----:B------:R-:W-:Y:S02]  /*04e0*/  ISETP.NE.AND P2, PT, R12, RZ, PT ;  /* 0x000000ff0c00720c */ /* 0x000fe40003f45270 */
[----:B------:R-:W-:Y:S01]  /*04f0*/  LEA R9, R10, R9, 0x4 ;  /* 0x000000090a097211 */ /* 0x000fe200078e20ff */
[----:B--2---:R-:W-:-:S04]  /*0500*/  FADD R13, R20, R13 ;  /* 0x0000000d140d7221 */ /* 0x004fc80000000000 */
[----:B------:R-:W-:-:S04]  /*0510*/  FADD R14, R13, R14 ;  /* 0x0000000e0d0e7221 */ /* 0x000fc80000000000 */
[----:B------:R-:W-:-:S04]  /*0520*/  FADD R14, R14, R29 ;  /* 0x0000001d0e0e7221 */ /* 0x000fc80000000000 */
[----:B---3--:R-:W-:-:S04]  /*0530*/  FADD R11, R14, R11 ;  /* 0x0000000b0e0b7221 */ /* 0x008fc80000000000 */
[----:B------:R-:W-:Y:S01]  /*0540*/  FADD R28, R11, R28 ;  /* 0x0000001c0b1c7221 */ /* 0x000fe20000000000 */
[----:B------:R-:W-:Y:S06]  /*0550*/  @P2 BRA `(.L_x_2) ;  /* 0xfffffffc00282947 */ /* 0x000fec000383ffff */
[----:B------:R-:W-:-:S07]  /*0560*/  MOV R18, R5 ;  /* 0x0000000500127202 */ /* 0x000fce0000000f00 */
.L_x_1:
[----:B------:R-:W-:-:S13]  /*0570*/  ISETP.NE.AND P2, PT, R2, RZ, PT ;  /* 0x000000ff0200720c */ /* 0x000fda0003f45270 */
[----:B------:R-:W-:Y:S05]  /*0580*/  @!P2 BRA `(.L_x_3) ;  /* 0x000000040004a947 */ /* 0x000fea0003800000 */
[----:B------:R-:W-:Y:S01]  /*0590*/  ISETP.NE.AND P2, PT, R4, RZ, PT ;  /* 0x000000ff0400720c */ /* 0x000fe20003f45270 */
[----:B------:R-:W-:-:S12]  /*05a0*/  @!P0 BRA `(.L_x_4) ;  /* 0x0000000000708947 */ /* 0x000fd80003800000 */
[----:B------:R-:W0:Y:S08]  /*05b0*/  LDC R19, c[0x0][0x394] ;  /* 0x0000e500ff137b82 */ /* 0x000e300000000800 */
[----:B------:R-:W1:Y:S01]  /*05c0*/  LDC.64 R24, c[0x0][0x380] ;  /* 0x0000e000ff187b82 */ /* 0x000e620000000a00 */
[----:B0-----:R-:W-:-:S04]  /*05d0*/  IMAD R9, R18, R19, R3 ;  /* 0x0000001312097224 */ /* 0x001fc800078e0203 */
[----:B-1----:R-:W-:-:S04]  /*05e0*/  IMAD.WIDE R24, R9, 0x4, R24 ;  /* 0x0000000409187825 */ /* 0x002fc800078e0218 */
[C---:B------:R-:W-:Y:S02]  /*05f0*/  IMAD.WIDE R20, R19.reuse, 0x4, R24 ;  /* 0x0000000413147825 */ /* 0x040fe400078e0218 */
[----:B------:R-:W2:Y:S02]  /*0600*/  LDG.E R25, desc[UR4][R24.64] ;  /* 0x0000000418197981 */ /* 0x000ea4000c1e1900 */
[C---:B------:R-:W-:Y:S02]  /*0610*/  IMAD.WIDE R10, R19.reuse, 0x4, R20 ;  /* 0x00000004130a7825 */ /* 0x040fe400078e0214 */
[----:B------:R-:W3:Y:S02]  /*0620*/  LDG.E R20, desc[UR4][R20.64] ;  /* 0x0000000414147981 */ /* 0x000ee4000c1e1900 */
[C---:B------:R-:W-:Y:S02]  /*0630*/  IMAD.WIDE R8, R19.reuse, 0x4, R10 ;  /* 0x0000000413087825 */ /* 0x040fe400078e020a */
[----:B------:R-:W4:Y:S02]  /*0640*/  LDG.E R10, desc[UR4][R10.64] ;  /* 0x000000040a0a7981 */ /* 0x000f24000c1e1900 */
[----:B------:R-:W-:-:S02]  /*0650*/  IMAD.WIDE R12, R19, 0x4, R8 ;  /* 0x00000004130c7825 */ /* 0x000fc400078e0208 */
[----:B------:R-:W5:Y:S02]  /*0660*/  LDG.E R9, desc[UR4][R8.64] ;  /* 0x0000000408097981 */ /* 0x000f64000c1e1900 */
[C---:B------:R-:W-:Y:S02]  /*0670*/  IMAD.WIDE R14, R19.reuse, 0x4, R12 ;  /* 0x00000004130e7825 */ /* 0x040fe400078e020c */
[----:B------:R-:W5:Y:S02]  /*0680*/  LDG.E R13, desc[UR4][R12.64] ;  /* 0x000000040c0d7981 */ /* 0x000f64000c1e1900 */
[C---:B------:R-:W-:Y:S02]  /*0690*/  IMAD.WIDE R16, R19.reuse, 0x4, R14 ;  /* 0x0000000413107825 */ /* 0x040fe400078e020e */
[----:B------:R-:W5:Y:S02]  /*06a0*/  LDG.E R15, desc[UR4][R14.64] ;  /* 0x000000040e0f7981 */ /* 0x000f64000c1e1900 */
[----:B------:R-:W-:-:S02]  /*06b0*/  IMAD.WIDE R22, R19, 0x4, R16 ;  /* 0x0000000413167825 */ /* 0x000fc400078e0210 */
[----:B------:R-:W5:Y:S04]  /*06c0*/  LDG.E R17, desc[UR4][R16.64] ;  /* 0x0000000410117981 */ /* 0x000f68000c1e1900 */
[----:B------:R-:W5:Y:S01]  /*06d0*/  LDG.E R23, desc[UR4][R22.64] ;  /* 0x0000000416177981 */ /* 0x000f62000c1e1900 */
[----:B------:R-:W-:Y:S01]  /*06e0*/  IADD3 R18, PT, PT, R18, 0x8, RZ ;  /* 0x0000000812127810 */ /* 0x000fe20007ffe0ff */
[----:B--2---:R-:W-:-:S04]  /*06f0*/  FADD R25, R28, R25 ;  /* 0x000000191c197221 */ /* 0x004fc80000000000 */
[----:B---3--:R-:W-:-:S04]  /*0700*/  FADD R25, R25, R20 ;  /* 0x0000001419197221 */ /* 0x008fc80000000000 */
[----:B----4-:R-:W-:-:S04]  /*0710*/  FADD R10, R25, R10 ;  /* 0x0000000a190a7221 */ /* 0x010fc80000000000 */
[----:B-----5:R-:W-:-:S04]  /*0720*/  FADD R10, R10, R9 ;  /* 0x000000090a0a7221 */ /* 0x020fc80000000000 */
[----:B------:R-:W-:-:S04]  /*0730*/  FADD R10, R10, R13 ;  /* 0x0000000d0a0a7221 */ /* 0x000fc80000000000 */
[----:B------:R-:W-:-:S04]  /*0740*/  FADD R10, R10, R15 ;  /* 0x0000000f0a0a7221 */ /* 0x000fc80000000000 */
[----:B------:R-:W-:-:S04]  /*0750*/  FADD R10, R10, R17 ;  /* 0x000000110a0a7221 */ /* 0x000fc80000000000 */
[----:B------:R-:W-:-:S07]  /*0760*/  FADD R28, R10, R23 ;  /* 0x000000170a1c7221 */ /* 0x000fce0000000000 */
.L_x_4:
        /* <DEDUP_REMOVED lines=11> */
[----:B------:R-:W-:Y:S02]  /*0820*/  IMAD.WIDE R14, R15, 0x4, R8 ;  /* 0x000000040f0e7825 */ /* 0x000fe400078e0208 */
[----:B------:R-:W4:Y:S04]  /*0830*/  LDG.E R9, desc[UR4][R8.64] ;  /* 0x0000000408097981 */ /* 0x000f28000c1e1900 */
[----:B------:R-:W5:Y:S01]  /*0840*/  LDG.E R15, desc[UR4][R14.64] ;  /* 0x000000040e0f7981 */ /* 0x000f62000c1e1900 */
[----:B------:R-:W-:Y:S01]  /*0850*/  IADD3 R18, PT, PT, R18, 0x4, RZ ;  /* 0x0000000412127810 */ /* 0x000fe20007ffe0ff */
[----:B--2---:R-:W-:-:S04]  /*0860*/  FADD R28, R28, R11 ;  /* 0x0000000b1c1c7221 */ /* 0x004fc80000000000 */
[----:B---3--:R-:W-:-:S04]  /*0870*/  FADD R28, R28, R13 ;  /* 0x0000000d1c1c7221 */ /* 0x008fc80000000000 */
[----:B----4-:R-:W-:-:S04]  /*0880*/  FADD R28, R28, R9 ;  /* 0x000000091c1c7221 */ /* 0x010fc80000000000 */
[----:B-----5:R-:W-:-:S07]  /*0890*/  FADD R28, R28, R15 ;  /* 0x0000000f1c1c7221 */ /* 0x020fce0000000000 */
.L_x_5:
[----:B------:R-:W-:Y:S05]  /*08a0*/  @!P2 BRA `(.L_x_3) ;  /* 0x00000000003ca947 */ /* 0x000fea0003800000 */
[----:B------:R-:W0:Y:S08]  /*08b0*/  LDC R13, c[0x0][0x394] ;  /* 0x0000e500ff0d7b82 */ /* 0x000e300000000800 */
[----:B------:R-:W1:Y:S01]  /*08c0*/  LDC.64 R8, c[0x0][0x380] ;  /* 0x0000e000ff087b82 */ /* 0x000e620000000a00 */
[----:B0-----:R-:W-:-:S04]  /*08d0*/  IMAD R11, R18, R13, R3 ;  /* 0x0000000d120b7224 */ /* 0x001fc800078e0203 */
[----:B-1----:R-:W-:-:S05]  /*08e0*/  IMAD.WIDE R8, R11, 0x4, R8 ;  /* 0x000000040b087825 */ /* 0x002fca00078e0208 */
[----:B------:R-:W2:Y:S01]  /*08f0*/  LDG.E R11, desc[UR4][R8.64] ;  /* 0x00000004080b7981 */ /* 0x000ea2000c1e1900 */
[----:B------:R-:W-:Y:S01]  /*0900*/  ISETP.NE.AND P2, PT, R6, 0x1, PT ;  /* 0x000000010600780c */ /* 0x000fe20003f45270 */
[----:B--2---:R-:W-:-:S12]  /*0910*/  FADD R28, R28, R11 ;  /* 0x0000000b1c1c7221 */ /* 0x004fd80000000000 */
[----:B------:R-:W-:Y:S05]  /*0920*/  @!P2 BRA `(.L_x_3) ;  /* 0x00000000001ca947 */ /* 0x000fea0003800000 */
[----:B------:R-:W-:Y:S01]  /*0930*/  ISETP.NE.AND P2, PT, R6, 0x2, PT ;  /* 0x000000020600780c */ /* 0x000fe20003f45270 */
[----:B------:R-:W-:-:S12]  /*0940*/  IMAD.WIDE R10, R13, 0x4, R8 ;  /* 0x000000040d0a7825 */ /* 0x000fd800078e0208 */
[----:B------:R-:W-:Y:S02]  /*0950*/  @P2 IMAD.WIDE R8, R13, 0x4, R10 ;  /* 0x000000040d082825 */ /* 0x000fe400078e020a */
[----:B------:R-:W2:Y:S04]  /*0960*/  LDG.E R11, desc[UR4][R10.64] ;  /* 0x000000040a0b7981 */ /* 0x000ea8000c1e1900 */
[----:B------:R-:W3:Y:S01]  /*0970*/  @P2 LDG.E R9, desc[UR4][R8.64] ;  /* 0x0000000408092981 */ /* 0x000ee2000c1e1900 */
[----:B--2---:R-:W-:-:S04]  /*0980*/  FADD R28, R28, R11 ;  /* 0x0000000b1c1c7221 */ /* 0x004fc80000000000 */
[----:B---3--:R-:W-:-:S07]  /*0990*/  @P2 FADD R28, R28, R9 ;  /* 0x000000091c1c2221 */ /* 0x008fce0000000000 */
.L_x_3:
[----:B------:R-:W0:Y:S02]  /*09a0*/  LDC.64 R8, c[0x0][0x388] ;  /* 0x0000e200ff087b82 */ /* 0x000e240000000a00 */
[C---:B0-----:R-:W-:Y:S01]  /*09b0*/  IMAD.WIDE R8, R3.reuse, 0x4, R8 ;  /* 0x0000000403087825 */ /* 0x041fe200078e0208 */
[----:B------:R-:W-:-:S04]  /*09c0*/  IADD3 R3, PT, PT, R3, 0x1, RZ ;  /* 0x0000000103037810 */ /* 0x000fc80007ffe0ff */
[----:B------:R-:W-:Y:S01]  /*09d0*/  ISETP.NE.AND P2, PT, R3, R0, PT ;  /* 0x000000000300720c */ /* 0x000fe20003f45270 */
[----:B------:R0:W-:-:S12]  /*09e0*/  STG.E desc[UR4][R8.64], R28 ;  /* 0x0000001c08007986 */ /* 0x0001d8000c101904 */
[----:B0-----:R-:W-:Y:S05]  /*09f0*/  @!P2 EXIT ;  /* 0x000000000000a94d */ /* 0x001fea0003800000 */
[----:B------:R-:W-:Y:S05]  /*0a00*/  BRA `(.L_x_6) ;  /* 0xfffffff400dc7947 */ /* 0x000fea000383ffff */
.L_x_0:
[CC--:B------:R-:W-:Y:S01]  /*0a10*/  IADD3 R2, PT, PT, R0.reuse, -R3.reuse, RZ ;  /* 0x8000000300027210 */ /* 0x0c0fe20007ffe0ff */
[----:B------:R-:W-:Y:S01]  /*0a20*/  BSSY.RECONVERGENT B0, `(.L_x_7) ;  /* 0x0000016000007945 */ /* 0x000fe20003800200 */
[----:B------:R-:W-:Y:S02]  /*0a30*/  IADD3 R0, PT, PT, -R0, R3, RZ ;  /* 0x0000000300007210 */ /* 0x000fe40007ffe1ff */
[----:B------:R-:W-:Y:S02]  /*0a40*/  LOP3.LUT R8, R2, 0x7, RZ, 0xc0, !PT ;  /* 0x0000000702087812 */ /* 0x000fe400078ec0ff */
[----:B------:R-:W-:Y:S02]  /*0a50*/  ISETP.GT.U32.AND P0, PT, R0, -0x8, PT ;  /* 0xfffffff80000780c */ /* 0x000fe40003f04070 */
[----:B------:R-:W-:-:S11]  /*0a60*/  ISETP.NE.AND P1, PT, R8, RZ, PT ;  /* 0x000000ff0800720c */ /* 0x000fd60003f25270 */
[----:B------:R-:W-:Y:S05]  /*0a70*/  @P0 BRA `(.L_x_8) ;  /* 0x0000000000400947 */ /* 0x000fea0003800000 */
[----:B------:R-:W0:Y:S01]  /*0a80*/  LDC.64 R6, c[0x0][0x388] ;  /* 0x0000e200ff067b82 */ /* 0x000e220000000a00 */
[----:B------:R-:W-:Y:S01]  /*0a90*/  HFMA2 R0, -RZ, RZ, 0, 0 ;  /* 0x00000000ff007431 */ /* 0x000fe200000001ff */
[----:B------:R-:W-:-:S07]  /*0aa0*/  LOP3.LUT R9, R2, 0xfffffff8, RZ, 0xc0, !PT ;  /* 0xfffffff802097812 */ /* 0x000fce00078ec0ff */
.L_x_9:
[C---:B01----:R-:W-:Y:S01]  /*0ab0*/  IMAD.WIDE R4, R3.reuse, 0x4, R6 ;  /* 0x0000000403047825 */ /* 0x043fe200078e0206 */
[----:B------:R-:W-:Y:S02]  /*0ac0*/  IADD3 R0, PT, PT, R0, 0x8, RZ ;  /* 0x0000000800007810 */ /* 0x000fe40007ffe0ff */
[----:B------:R-:W-:Y:S02]  /*0ad0*/  IADD3 R3, PT, PT, R3, 0x8, RZ ;  /* 0x0000000803037810 */ /* 0x000fe40007ffe0ff */
[----:B------:R1:W-:Y:S01]  /*0ae0*/  STG.E desc[UR4][R4.64], RZ ;  /* 0x000000ff04007986 */ /* 0x0003e2000c101904 */
[----:B------:R-:W-:-:S03]  /*0af0*/  ISETP.NE.AND P0, PT, R0, R9, PT ;  /* 0x000000090000720c */ /* 0x000fc60003f05270 */
[----:B------:R1:W-:Y:S04]  /*0b00*/  STG.E desc[UR4][R4.64+0x4], RZ ;  /* 0x000004ff04007986 */ /* 0x0003e8000c101904 */
[----:B------:R1:W-:Y:S04]  /*0b10*/  STG.E desc[UR4][R4.64+0x8], RZ ;  /* 0x000008ff04007986 */ /* 0x0003e8000c101904 */
[----:B------:R1:W-:Y:S04]  /*0b20*/  STG.E desc[UR4][R4.64+0xc], RZ ;  /* 0x00000cff04007986 */ /* 0x0003e8000c101904 */
[----:B------:R1:W-:Y:S04]  /*0b30*/  STG.E desc[UR4][R4.64+0x10], RZ ;  /* 0x000010ff04007986 */ /* 0x0003e8000c101904 */
[----:B------:R1:W-:Y:S04]  /*0b40*/  STG.E desc[UR4][R4.64+0x14], RZ ;  /* 0x000014ff04007986 */ /* 0x0003e8000c101904 */
[----:B------:R1:W-:Y:S04]  /*0b50*/  STG.E desc[UR4][R4.64+0x18], RZ ;  /* 0x000018ff04007986 */ /* 0x0003e8000c101904 */
[----:B------:R1:W-:Y:S01]  /*0b60*/  STG.E desc[UR4][R4.64+0x1c], RZ ;  /* 0x00001cff04007986 */ /* 0x0003e2000c101904 */
[----:B------:R-:W-:Y:S05]  /*0b70*/  @P0 BRA `(.L_x_9) ;  /* 0xfffffffc00cc0947 */ /* 0x000fea000383ffff */
.L_x_8:
[----:B------:R-:W-:Y:S05]  /*0b80*/  BSYNC.RECONVERGENT B0 ;  /* 0x0000000000007941 */ /* 0x000fea0003800200 */
.L_x_7:
[----:B------:R-:W-:Y:S05]  /*0b90*/  @!P1 EXIT ;  /* 0x000000000000994d */ /* 0x000fea0003800000 */
[----:B------:R-:W-:Y:S02]  /*0ba0*/  ISETP.GE.U32.AND P0, PT, R8, 0x4, PT ;  /* 0x000000040800780c */ /* 0x000fe40003f06070 */
[----:B------:R-:W-:-:S04]  /*0bb0*/  LOP3.LUT R0, R2, 0x3, RZ, 0xc0, !PT ;  /* 0x0000000302007812 */ /* 0x000fc800078ec0ff */
[----:B------:R-:W-:-:S07]  /*0bc0*/  ISETP.NE.AND P1, PT, R0, RZ, PT ;  /* 0x000000ff0000720c */ /* 0x000fce0003f25270 */
[----:B-1----:R-:W0:Y:S02]  /*0bd0*/  @P0 LDC.64 R4, c[0x0][0x388] ;  /* 0x0000e200ff040b82 */ /* 0x002e240000000a00 */
[----:B0-----:R-:W-:-:S05]  /*0be0*/  @P0 IMAD.WIDE R4, R3, 0x4, R4 ;  /* 0x0000000403040825 */ /* 0x001fca00078e0204 */
[----:B------:R0:W-:Y:S04]  /*0bf0*/  @P0 STG.E desc[UR4][R4.64], RZ ;  /* 0x000000ff04000986 */ /* 0x0001e8000c101904 */
[----:B------:R0:W-:Y:S04]  /*0c00*/  @P0 STG.E desc[UR4][R4.64+0x4], RZ ;  /* 0x000004ff04000986 */ /* 0x0001e8000c101904 */
[----:B------:R0:W-:Y:S04]  /*0c10*/  @P0 STG.E desc[UR4][R4.64+0x8], RZ ;  /* 0x000008ff04000986 */ /* 0x0001e8000c101904 */
[----:B------:R0:W-:Y:S01]  /*0c20*/  @P0 STG.E desc[UR4][R4.64+0xc], RZ ;  /* 0x00000cff04000986 */ /* 0x0001e2000c101904 */
[----:B------:R-:W-:Y:S05]  /*0c30*/  @!P1 EXIT ;  /* 0x000000000000994d */ /* 0x000fea0003800000 */
[----:B------:R-:W-:Y:S02]  /*0c40*/  ISETP.NE.AND P1, PT, R0, 0x1, PT ;  /* 0x000000010000780c */ /* 0x000fe40003f25270 */
[----:B------:R-:W-:Y:S02]  /*0c50*/  LOP3.LUT R0, R2, 0x1, RZ, 0xc0, !PT ;  /* 0x0000000102007812 */ /* 0x000fe400078ec0ff */
[----:B------:R-:W-:Y:S02]  /*0c60*/  @P0 IADD3 R3, PT, PT, R3, 0x4, RZ ;  /* 0x0000000403030810 */ /* 0x000fe40007ffe0ff */
[----:B------:R-:W-:-:S07]  /*0c70*/  ISETP.NE.U32.AND P0, PT, R0, 0x1, PT ;  /* 0x000000010000780c */ /* 0x000fce0003f05070 */
[----:B0-----:R-:W0:Y:S02]  /*0c80*/  @P1 LDC.64 R4, c[0x0][0x388] ;  /* 0x0000e200ff041b82 */ /* 0x001e240000000a00 */
[----:B0-----:R-:W-:-:S05]  /*0c90*/  @P1 IMAD.WIDE R4, R3, 0x4, R4 ;  /* 0x0000000403041825 */ /* 0x001fca00078e0204 */
[----:B------:R0:W-:Y:S04]  /*0ca0*/  @P1 STG.E desc[UR4][R4.64], RZ ;  /* 0x000000ff04001986 */ /* 0x0001e8000c101904 */
[----:B------:R0:W-:Y:S01]  /*0cb0*/  @P1 STG.E desc[UR4][R4.64+0x4], RZ ;  /* 0x000004ff04001986 */ /* 0x0001e2000c101904 */
[----:B------:R-:W-:Y:S05]  /*0cc0*/  @P0 EXIT ;  /* 0x000000000000094d */ /* 0x000fea0003800000 */
[----:B0-----:R-:W0:Y:S01]  /*0cd0*/  LDC.64 R4, c[0x0][0x388] ;  /* 0x0000e200ff047b82 */ /* 0x001e220000000a00 */
[----:B------:R-:W-:-:S05]  /*0ce0*/  @P1 IADD3 R3, PT, PT, R3, 0x2, RZ ;  /* 0x0000000203031810 */ /* 0x000fca0007ffe0ff */
[----:B0-----:R-:W-:-:S05]  /*0cf0*/  IMAD.WIDE R2, R3, 0x4, R4 ;  /* 0x0000000403027825 */ /* 0x001fca00078e0204 */
[----:B------:R-:W-:Y:S01]  /*0d00*/  STG.E desc[UR4][R2.64], RZ ;  /* 0x000000ff02007986 */ /* 0x000fe2000c101904 */
[----:B------:R-:W-:Y:S05]  /*0d10*/  EXIT ;  /* 0x000000000000794d */ /* 0x000fea0003800000 */
.L_x_10:
[----:B------:R-:W-:-:S00]  /*0d20*/  BRA `(.L_x_10) ;  /* 0xfffffffc00fc7947 */ /* 0x000fc0000383ffff */
[----:B------:R-:W-:-:S00]  /*0d30*/  NOP ;  /* 0x0000000000007918 */ /* 0x000fc00000000000 */
        /* <DEDUP_REMOVED lines=12> */
.L_x_11:


//--------------------- .nv.shared.reserved.0     --------------------------
	.section	.nv.shared.reserved.0,"aw",@nobits
	.weak		__nv_reservedSMEM_offset_0_alias
	.size		__nv_reservedSMEM_offset_0_alias, 0, 64
	.other		__nv_reservedSMEM_offset_0_alias,@"STO_CUDA_RESERVED_SHARED STV_DEFAULT"
__nv_reservedSMEM_offset_0_alias:
	.zero		0
	.zero		64


//--------------------- .nv.constant0._Z9sumKernelPfS_iii --------------------------
	.section	.nv.constant0._Z9sumKernelPfS_iii,"a",@progbits
	.sectionflags	@""
	.align	4
.nv.constant0._Z9sumKernelPfS_iii:
	.zero		924


//--------------------- SYMBOLS --------------------------

	.type		.nv.reservedSmem.offset0,@object
	.size		.nv.reservedSmem.offset0,0x4
